	.target	sm_120a

	.elftype	@"ET_EXEC"


//--------------------- .note.nv.tkinfo           --------------------------
	.section	.note.nv.tkinfo,"",@"SHT_NOTE"
	.sectionflags	@"SHF_NOTE_NV_TKINFO"
	.tkinfo
        /*0018*/ 	.word	0x00000080
        /*0030*/ 	.string	""
        /*0030*/ 	.string	"ptxas"
        /*0030*/ 	.string	"Cuda compilation tools, release 12.8, V12.8.93"
        /*0030*/ 	.string	"Build cuda_12.8.r12.8/compiler.35583870_0"
        /*0030*/ 	.string	"-v  -lineinfo  -arch sm_120a "



//--------------------- .note.nv.cuver            --------------------------
	.section	.note.nv.cuver,"",@"SHT_NOTE"
	.sectionflags	@"SHF_NOTE_NV_CUVER"
        /*0018*/ 	.short	0x0001
        /*001a*/ 	.short	0x0078
        /*001c*/ 	.short	0x0001
        /*001e*/ 	.short	0x0000
        /*0020*/ 	.short	0x0001
        /*0022*/ 	.short	0x0000


//--------------------- .nv.info                  --------------------------
	.section	.nv.info,"",@"SHT_CUDA_INFO"
	.align	4


	//----- nvinfo : EIATTR_REGCOUNT
	.align		4
        /*0000*/ 	.byte	0x04, 0x2f
        /*0002*/ 	.short	(.L_1 - .L_0)
	.align		4
.L_0:
        /*0004*/ 	.word	index@(triton_poi_fused_addcmul_0)
        /*0008*/ 	.word	0x00000021


	//----- nvinfo : EIATTR_FRAME_SIZE
	.align		4
.L_1:
        /*000c*/ 	.byte	0x04, 0x11
        /*000e*/ 	.short	(.L_3 - .L_2)
	.align		4
.L_2:
        /*0010*/ 	.word	index@(triton_poi_fused_addcmul_0)
        /*0014*/ 	.word	0x00000000


	//----- nvinfo : EIATTR_MIN_STACK_SIZE
	.align		4
.L_3:
        /*0018*/ 	.byte	0x04, 0x12
        /*001a*/ 	.short	(.L_5 - .L_4)
	.align		4
.L_4:
        /*001c*/ 	.word	index@(triton_poi_fused_addcmul_0)
        /*0020*/ 	.word	0x00000000
.L_5:


//--------------------- .nv.info.triton_poi_fused_addcmul_0 --------------------------
	.section	.nv.info.triton_poi_fused_addcmul_0,"",@"SHT_CUDA_INFO"
	.sectionflags	@""
	.align	4


	//----- nvinfo : EIATTR_CUDA_API_VERSION
	.align		4
        /*0000*/ 	.byte	0x04, 0x37
        /*0002*/ 	.short	(.L_7 - .L_6)
.L_6:
        /*0004*/ 	.word	0x00000080


	//----- nvinfo : EIATTR_KPARAM_INFO
	.align		4
.L_7:
        /*0008*/ 	.byte	0x04, 0x17
        /*000a*/ 	.short	(.L_9 - .L_8)
.L_8:
        /*000c*/ 	.word	0x00000000
        /*0010*/ 	.short	0x0005
        /*0012*/ 	.short	0x0028
        /*0014*/ 	.byte	0x00, 0xf4, 0x21, 0x00


	//----- nvinfo : EIATTR_KPARAM_INFO
	.align		4
.L_9:
        /*0018*/ 	.byte	0x04, 0x17
        /*001a*/ 	.short	(.L_11 - .L_10)
.L_10:
        /*001c*/ 	.word	0x00000000
        /*0020*/ 	.short	0x0004
        /*0022*/ 	.short	0x0020
        /*0024*/ 	.byte	0x00, 0xf0, 0x11, 0x00


	//----- nvinfo : EIATTR_KPARAM_INFO
	.align		4
.L_11:
        /*0028*/ 	.byte	0x04, 0x17
        /*002a*/ 	.short	(.L_13 - .L_12)
.L_12:
        /*002c*/ 	.word	0x00000000
        /*0030*/ 	.short	0x0003
        /*0032*/ 	.short	0x0018
        /*0034*/ 	.byte	0x00, 0xf4, 0x21, 0x00


	//----- nvinfo : EIATTR_KPARAM_INFO
	.align		4
.L_13:
        /*0038*/ 	.byte	0x04, 0x17
        /*003a*/ 	.short	(.L_15 - .L_14)
.L_14:
        /*003c*/ 	.word	0x00000000
        /*0040*/ 	.short	0x0002
        /*0042*/ 	.short	0x0010
        /*0044*/ 	.byte	0x00, 0xf4, 0x21, 0x00


	//----- nvinfo : EIATTR_KPARAM_INFO
	.align		4
.L_15:
        /*0048*/ 	.byte	0x04, 0x17
        /*004a*/ 	.short	(.L_17 - .L_16)
.L_16:
        /*004c*/ 	.word	0x00000000
        /*0050*/ 	.short	0x0001
        /*0052*/ 	.short	0x0008
        /*0054*/ 	.byte	0x00, 0xf4, 0x21, 0x00


	//----- nvinfo : EIATTR_KPARAM_INFO
	.align		4
.L_17:
        /*0058*/ 	.byte	0x04, 0x17
        /*005a*/ 	.short	(.L_19 - .L_18)
.L_18:
        /*005c*/ 	.word	0x00000000
        /*0060*/ 	.short	0x0000
        /*0062*/ 	.short	0x0000
        /*0064*/ 	.byte	0x00, 0xf4, 0x21, 0x00


	//----- nvinfo : EIATTR_SPARSE_MMA_MASK
	.align		4
.L_19:
        /*0068*/ 	.byte	0x03, 0x50
        /*006a*/ 	.short	0x0000


	//----- nvinfo : EIATTR_MAXREG_COUNT
	.align		4
        /*006c*/ 	.byte	0x03, 0x1b
        /*006e*/ 	.short	0x00ff


	//----- nvinfo : EIATTR_VRC_CTA_INIT_COUNT
	.align		4
        /*0070*/ 	.byte	0x02, 0x4a
	.zero		1
	.zero		1


	//----- nvinfo : EIATTR_EXIT_INSTR_OFFSETS
	.align		4
        /*0074*/ 	.byte	0x04, 0x1c
        /*0076*/ 	.short	(.L_21 - .L_20)


	//   ....[0]....
.L_20:
        /*0078*/ 	.word	0x000004d0


	//----- nvinfo : EIATTR_REQNTID
	.align		4
.L_21:
        /*007c*/ 	.byte	0x04, 0x10
        /*007e*/ 	.short	(.L_23 - .L_22)
.L_22:
        /*0080*/ 	.word	0x00000080
        /*0084*/ 	.word	0x00000001
        /*0088*/ 	.word	0x00000001


	//----- nvinfo : EIATTR_CBANK_PARAM_SIZE
	.align		4
.L_23:
        /*008c*/ 	.byte	0x03, 0x19
        /*008e*/ 	.short	0x0030


	//----- nvinfo : EIATTR_PARAM_CBANK
	.align		4
        /*0090*/ 	.byte	0x04, 0x0a
        /*0092*/ 	.short	(.L_25 - .L_24)
	.align		4
.L_24:
        /*0094*/ 	.word	index@(.nv.constant0.triton_poi_fused_addcmul_0)
        /*0098*/ 	.short	0x0380
        /*009a*/ 	.short	0x0030


	//----- nvinfo : EIATTR_SW_WAR
	.align		4
.L_25:
        /*009c*/ 	.byte	0x04, 0x36
        /*009e*/ 	.short	(.L_27 - .L_26)
.L_26:
        /*00a0*/ 	.word	0x00000000
.L_27:


//--------------------- .nv.compat                --------------------------
	.section	.nv.compat,"",@"SHT_CUDA_COMPAT_INFO"
	.align	4
        /*0000*/ 	.byte	0x02, 0x02, 0x01, 0x00, 0x02, 0x05, 0x05, 0x00, 0x02, 0x03, 0x00, 0x00, 0x02, 0x06, 0x01, 0x00


//--------------------- .nv.callgraph             --------------------------
	.section	.nv.callgraph,"",@"SHT_CUDA_CALLGRAPH"
	.align	4
	.sectionentsize	8
	.align		4
        /*0000*/ 	.word	0x00000000
	.align		4
        /*0004*/ 	.word	0xffffffff
	.align		4
        /*0008*/ 	.word	0x00000000
	.align		4
        /*000c*/ 	.word	0xfffffffe
	.align		4
        /*0010*/ 	.word	0x00000000
	.align		4
        /*0014*/ 	.word	0xfffffffd
	.align		4
        /*0018*/ 	.word	0x00000000
	.align		4
        /*001c*/ 	.word	0xfffffffc


//--------------------- .text.triton_poi_fused_addcmul_0 --------------------------
	.section	.text.triton_poi_fused_addcmul_0,"ax",@progbits
	.align	128
        .global         triton_poi_fused_addcmul_0
        .type           triton_poi_fused_addcmul_0,@function
        .size           triton_poi_fused_addcmul_0,(.L_x_1 - triton_poi_fused_addcmul_0)
        .other          triton_poi_fused_addcmul_0,@"STO_CUDA_ENTRY STV_DEFAULT"
triton_poi_fused_addcmul_0:
.text.triton_poi_fused_addcmul_0:
[----:B------:R-:W-:Y:S01]  /*0000*/  LDC R1, c[0x0][0x37c] ;  /* 0x0000df00ff017b82 */ /* 0x000fe20000000800 */
[----:B------:R-:W0:Y:S07]  /*0010*/  S2R R0, SR_TID.X ;  /* 0x0000000000007919 */ /* 0x000e2e0000002100 */
[----:B------:R-:W1:Y:S01]  /*0020*/  LDC.64 R14, c[0x0][0x380] ;  /* 0x0000e000ff0e7b82 */ /* 0x000e620000000a00 */
[----:B------:R-:W2:Y:S01]  /*0030*/  LDCU.64 UR6, c[0x0][0x358] ;  /* 0x00006b00ff0677ac */ /* 0x000ea20008000a00 */
[----:B------:R-:W3:Y:S01]  /*0040*/  S2R R17, SR_CTAID.X ;  /* 0x0000000000117919 */ /* 0x000ee20000002500 */
[----:B------:R-:W-:-:S02]  /*0050*/  UMOV UR4, 0xf0 ;  /* 0x000000f000047882 */ /* 0x000fc40000000000 */
[----:B------:R-:W-:Y:S01]  /*0060*/  USHF.R.U32 UR4, UR4, 0x4, URZ ;  /* 0x0000000404047899 */ /* 0x000fe200080016ff */
[----:B------:R-:W-:-:S03]  /*0070*/  UMOV UR5, 0x140 ;  /* 0x0000014000057882 */ /* 0x000fc60000000000 */
[----:B------:R-:W-:-:S04]  /*0080*/  ULOP3.LUT UR5, UR5, 0xf, UR4, 0xf8, !UPT ;  /* 0x0000000f05057892 */ /* 0x000fc8000f8ef804 */
[----:B------:R-:W-:Y:S01]  /*0090*/  USHF.L.U32 UR5, UR5, 0x14, URZ ;  /* 0x0000001405057899 */ /* 0x000fe200080006ff */
[----:B------:R-:W-:Y:S01]  /*00a0*/  UMOV UR4, URZ ;  /* 0x000000ff00047c82 */ /* 0x000fe20008000000 */
[----:B------:R-:W4:Y:S08]  /*00b0*/  LDC.64 R8, c[0x0][0x390] ;  /* 0x0000e400ff087b82 */ /* 0x000f300000000a00 */
[----:B------:R-:W5:Y:S01]  /*00c0*/  LDC.64 R4, c[0x0][0x388] ;  /* 0x0000e200ff047b82 */ /* 0x000f620000000a00 */
[----:B0-----:R-:W-:-:S05]  /*00d0*/  IMAD.SHL.U32 R0, R0, 0x8, RZ ;  /* 0x0000000800007824 */ /* 0x001fca00078e00ff */
[----:B------:R-:W-:-:S05]  /*00e0*/  LOP3.LUT R0, R0, 0x3f8, RZ, 0xc0, !PT ;  /* 0x000003f800007812 */ /* 0x000fca00078ec0ff */
[----:B---3--:R-:W-:-:S04]  /*00f0*/  IMAD R17, R17, 0x400, R0 ;  /* 0x0000040011117824 */ /* 0x008fc800078e0200 */
[----:B------:R-:W-:-:S04]  /*0100*/  IMAD.HI R0, R17, 0x66666667, RZ ;  /* 0x6666666711007827 */ /* 0x000fc800078e02ff */
[----:B-1----:R-:W-:Y:S01]  /*0110*/  IMAD.WIDE R14, R17, 0x2, R14 ;  /* 0x00000002110e7825 */ /* 0x002fe200078e020e */
[----:B------:R-:W-:-:S04]  /*0120*/  SHF.R.U32.HI R3, RZ, 0x1f, R0 ;  /* 0x0000001fff037819 */ /* 0x000fc80000011600 */
[----:B------:R-:W-:Y:S01]  /*0130*/  LEA.HI.SX32 R0, R0, R3, 0x15 ;  /* 0x0000000300007211 */ /* 0x000fe200078faaff */
[----:B-----5:R-:W-:Y:S01]  /*0140*/  IMAD.WIDE R4, R17, 0x2, R4 ;  /* 0x0000000211047825 */ /* 0x020fe200078e0204 */
[----:B--2---:R-:W2:Y:S03]  /*0150*/  LDG.E.128 R12, desc[UR6][R14.64] ;  /* 0x000000060e0c7981 */ /* 0x004ea6000c1e1d00 */
[----:B------:R-:W-:Y:S02]  /*0160*/  IMAD R3, R0, -0x1400, R17 ;  /* 0xffffec0000037824 */ /* 0x000fe400078e0211 */
[----:B------:R-:W3:Y:S02]  /*0170*/  LDG.E.128 R4, desc[UR6][R4.64] ;  /* 0x0000000604047981 */ /* 0x000ee4000c1e1d00 */
[----:B----4-:R-:W-:Y:S02]  /*0180*/  IMAD.WIDE R8, R3, 0x2, R8 ;  /* 0x0000000203087825 */ /* 0x010fe400078e0208 */
[----:B------:R-:W0:Y:S04]  /*0190*/  LDC.64 R2, c[0x0][0x398] ;  /* 0x0000e600ff027b82 */ /* 0x000e280000000a00 */
[----:B------:R-:W4:Y:S01]  /*01a0*/  LDG.E.EL.128 R8, desc[UR4][R8.64] ;  /* 0x0000000408087981 */ /* 0x000f22000c2e1d00 */
[----:B0-----:R-:W-:Y:S01]  /*01b0*/  IMAD.WIDE R2, R17, 0x2, R2 ;  /* 0x0000000211027825 */ /* 0x001fe200078e0202 */
[----:B--2---:R-:W-:-:S03]  /*01c0*/  PRMT R16, R12, 0x7632, R16 ;  /* 0x000076320c107816 */ /* 0x004fc60000000010 */
[C---:B------:R-:W-:Y:S01]  /*01d0*/  IMAD.U32 R20, R13.reuse, 0x10000, RZ ;  /* 0x000100000d147824 */ /* 0x040fe200078e00ff */
[----:B------:R-:W-:Y:S02]  /*01e0*/  SHF.L.U32 R21, R12, 0x10, RZ ;  /* 0x000000100c157819 */ /* 0x000fe400000006ff */
[----:B------:R-:W-:Y:S01]  /*01f0*/  PRMT R12, R13, 0x7632, R12 ;  /* 0x000076320d0c7816 */ /* 0x000fe2000000000c */
[C---:B------:R-:W-:Y:S01]  /*0200*/  IMAD.U32 R19, R14.reuse, 0x10000, RZ ;  /* 0x000100000e137824 */ /* 0x040fe200078e00ff */
[----:B------:R-:W-:Y:S01]  /*0210*/  PRMT R0, R14, 0x7632, R0 ;  /* 0x000076320e007816 */ /* 0x000fe20000000000 */
[----:B---3--:R-:W-:Y:S01]  /*0220*/  IMAD.U32 R22, R4, 0x10000, RZ ;  /* 0x0001000004167824 */ /* 0x008fe200078e00ff */
[----:B------:R-:W-:Y:S02]  /*0230*/  PRMT R14, R15, 0x7632, R14 ;  /* 0x000076320f0e7816 */ /* 0x000fe4000000000e */
[C---:B----4-:R-:W-:Y:S01]  /*0240*/  PRMT R13, R8.reuse, 0x7632, R13 ;  /* 0x00007632080d7816 */ /* 0x050fe2000000000d */
[----:B------:R-:W-:Y:S01]  /*0250*/  IMAD.U32 R23, R8, 0x10000, RZ ;  /* 0x0001000008177824 */ /* 0x000fe200078e00ff */
[C---:B------:R-:W-:Y:S01]  /*0260*/  PRMT R8, R9.reuse, 0x7632, R8 ;  /* 0x0000763209087816 */ /* 0x040fe20000000008 */
[----:B------:R-:W-:Y:S01]  /*0270*/  IMAD.U32 R29, R10, 0x10000, RZ ;  /* 0x000100000a1d7824 */ /* 0x000fe200078e00ff */
[----:B------:R-:W-:-:S02]  /*0280*/  SHF.L.U32 R26, R9, 0x10, RZ ;  /* 0x00000010091a7819 */ /* 0x000fc400000006ff */
[----:B------:R-:W-:Y:S02]  /*0290*/  PRMT R9, R10, 0x7632, R9 ;  /* 0x000076320a097816 */ /* 0x000fe40000000009 */
[C---:B------:R-:W-:Y:S02]  /*02a0*/  PRMT R10, R11.reuse, 0x7632, R10 ;  /* 0x000076320b0a7816 */ /* 0x040fe4000000000a */
[----:B------:R-:W-:Y:S02]  /*02b0*/  SHF.L.U32 R18, R11, 0x10, RZ ;  /* 0x000000100b127819 */ /* 0x000fe400000006ff */
[----:B------:R-:W-:Y:S02]  /*02c0*/  PRMT R11, R4, 0x7632, R11 ;  /* 0x00007632040b7816 */ /* 0x000fe4000000000b */
[----:B------:R-:W-:Y:S02]  /*02d0*/  PRMT R24, R5, 0x7632, R24 ;  /* 0x0000763205187816 */ /* 0x000fe40000000018 */
[----:B------:R-:W-:-:S02]  /*02e0*/  PRMT R27, R6, 0x7632, R27 ;  /* 0x00007632061b7816 */ /* 0x000fc4000000001b */
[C---:B------:R-:W-:Y:S01]  /*02f0*/  PRMT R30, R7.reuse, 0x7632, R30 ;  /* 0x00007632071e7816 */ /* 0x040fe2000000001e */
[----:B------:R-:W-:Y:S01]  /*0300*/  IMAD.U32 R28, R6, 0x10000, RZ ;  /* 0x00010000061c7824 */ /* 0x000fe200078e00ff */
[----:B------:R-:W-:Y:S01]  /*0310*/  SHF.L.U32 R6, R7, 0x10, RZ ;  /* 0x0000001007067819 */ /* 0x000fe200000006ff */
[----:B------:R-:W-:Y:S01]  /*0320*/  FFMA R4, R22, R23, R21 ;  /* 0x0000001716047223 */ /* 0x000fe20000000015 */
[----:B------:R-:W-:Y:S01]  /*0330*/  SHF.L.U32 R15, R15, 0x10, RZ ;  /* 0x000000100f0f7819 */ /* 0x000fe200000006ff */
[----:B------:R-:W-:Y:S01]  /*0340*/  IMAD.U32 R16, R16, 0x10000, RZ ;  /* 0x0001000010107824 */ /* 0x000fe200078e00ff */
        /* <DEDUP_REMOVED lines=10> */
[----:B------:R-:W-:-:S02]  /*03f0*/  SHF.L.U32 R8, R8, 0x10, RZ ;  /* 0x0000001008087819 */ /* 0x000fc400000006ff */
[----:B------:R-:W-:Y:S01]  /*0400*/  SHF.L.U32 R10, R10, 0x10, RZ ;  /* 0x000000100a0a7819 */ /* 0x000fe200000006ff */
[----:B------:R-:W-:Y:S01]  /*0410*/  FFMA R5, R25, R26, R20 ;  /* 0x0000001a19057223 */ /* 0x000fe20000000014 */
[----:B------:R-:W-:Y:S01]  /*0420*/  FFMA R19, R28, R29, R19 ;  /* 0x0000001d1c137223 */ /* 0x000fe20000000013 */
[----:B------:R-:W-:Y:S01]  /*0430*/  FFMA R15, R6, R18, R15 ;  /* 0x00000012060f7223 */ /* 0x000fe2000000000f */
[----:B------:R-:W-:Y:S01]  /*0440*/  FFMA R11, R11, R13, R16 ;  /* 0x0000000d0b0b7223 */ /* 0x000fe20000000010 */
[----:B------:R-:W-:Y:S01]  /*0450*/  FFMA R8, R7, R8, R12 ;  /* 0x0000000807087223 */ /* 0x000fe2000000000c */
[----:B------:R-:W-:Y:S01]  /*0460*/  FFMA R0, R27, R9, R0 ;  /* 0x000000091b007223 */ /* 0x000fe20000000000 */
[----:B------:R-:W-:Y:S02]  /*0470*/  FFMA R10, R21, R10, R14 ;  /* 0x0000000a150a7223 */ /* 0x000fe4000000000e */
[----:B------:R-:W-:Y:S02]  /*0480*/  F2FP.BF16.F32.PACK_AB R4, R11, R4 ;  /* 0x000000040b04723e */ /* 0x000fe400000010ff */
[----:B------:R-:W-:-:S02]  /*0490*/  F2FP.BF16.F32.PACK_AB R5, R8, R5 ;  /* 0x000000050805723e */ /* 0x000fc400000010ff */
[----:B------:R-:W-:Y:S02]  /*04a0*/  F2FP.BF16.F32.PACK_AB R6, R0, R19 ;  /* 0x000000130006723e */ /* 0x000fe400000010ff */
[----:B------:R-:W-:-:S05]  /*04b0*/  F2FP.BF16.F32.PACK_AB R7, R10, R15 ;  /* 0x0000000f0a07723e */ /* 0x000fca00000010ff */
[----:B------:R-:W-:Y:S01]  /*04c0*/  STG.E.128 desc[UR6][R2.64], R4 ;  /* 0x0000000402007986 */ /* 0x000fe2000c101d06 */
[----:B------:R-:W-:Y:S05]  /*04d0*/  EXIT ;  /* 0x000000000000794d */ /* 0x000fea0003800000 */
.L_x_0:
[----:B------:R-:W-:-:S00]  /*04e0*/  BRA `(.L_x_0) ;  /* 0xfffffffc00fc7947 */ /* 0x000fc0000383ffff */
[----:B------:R-:W-:-:S00]  /*04f0*/  NOP ;  /* 0x0000000000007918 */ /* 0x000fc00000000000 */
        /* <DEDUP_REMOVED lines=8> */
.L_x_1:


//--------------------- .nv.shared.reserved.0     --------------------------
	.section	.nv.shared.reserved.0,"aw",@nobits
	.weak		__nv_reservedSMEM_offset_0_alias
	.size		__nv_reservedSMEM_offset_0_alias, 0, 64
	.other		__nv_reservedSMEM_offset_0_alias,@"STO_CUDA_RESERVED_SHARED STV_DEFAULT"
__nv_reservedSMEM_offset_0_alias:
	.zero		0
	.zero		64


//--------------------- .nv.constant0.triton_poi_fused_addcmul_0 --------------------------
	.section	.nv.constant0.triton_poi_fused_addcmul_0,"a",@progbits
	.sectionflags	@""
	.align	4
.nv.constant0.triton_poi_fused_addcmul_0:
	.zero		944


//--------------------- SYMBOLS --------------------------

	.type		.nv.reservedSmem.offset0,@object
	.size		.nv.reservedSmem.offset0,0x4
